	.headerflags	@"EF_CUDA_TEXMODE_UNIFIED EF_CUDA_64BIT_ADDRESS EF_CUDA_ACCELERATORS EF_CUDA_SM90 EF_CUDA_VIRTUAL_SM(EF_CUDA_SM90)"
	.elftype	@"ET_EXEC"


//--------------------- .nv.info                  --------------------------
	.section	.nv.info,"",@"SHT_CUDA_INFO"
	.align	4


	//----- nvinfo : EIATTR_REGCOUNT
	.align		4
        /*0000*/ 	.byte	0x04, 0x2f
        /*0002*/ 	.short	(.L_1 - .L_0)
	.align		4
.L_0:
        /*0004*/ 	.word	index@(triton_poi_fused_convolution_sigmoid_22)
        /*0008*/ 	.word	0x0000000c


	//----- nvinfo : EIATTR_MIN_STACK_SIZE
	.align		4
.L_1:
        /*000c*/ 	.byte	0x04, 0x12
        /*000e*/ 	.short	(.L_3 - .L_2)
	.align		4
.L_2:
        /*0010*/ 	.word	index@(triton_poi_fused_convolution_sigmoid_22)
        /*0014*/ 	.word	0x00000000


	//----- nvinfo : EIATTR_FRAME_SIZE
	.align		4
.L_3:
        /*0018*/ 	.byte	0x04, 0x11
        /*001a*/ 	.short	(.L_5 - .L_4)
	.align		4
.L_4:
        /*001c*/ 	.word	index@(triton_poi_fused_convolution_sigmoid_22)
        /*0020*/ 	.word	0x00000000


	//----- nvinfo : EIATTR_MIN_STACK_SIZE
	.align		4
.L_5:
        /*0024*/ 	.byte	0x04, 0x12
        /*0026*/ 	.short	(.L_7 - .L_6)
	.align		4
.L_6:
        /*0028*/ 	.word	index@(triton_poi_fused_convolution_sigmoid_22)
        /*002c*/ 	.word	0x00000000
.L_7:


//--------------------- .nv.info.triton_poi_fused_convolution_sigmoid_22 --------------------------
	.section	.nv.info.triton_poi_fused_convolution_sigmoid_22,"",@"SHT_CUDA_INFO"
	.sectionflags	@""
	.align	4


	//----- nvinfo : EIATTR_CUDA_API_VERSION
	.align		4
        /*0000*/ 	.byte	0x04, 0x37
        /*0002*/ 	.short	(.L_9 - .L_8)
.L_8:
        /*0004*/ 	.word	0x0000007c


	//----- nvinfo : EIATTR_KPARAM_INFO
	.align		4
.L_9:
        /*0008*/ 	.byte	0x04, 0x17
        /*000a*/ 	.short	(.L_11 - .L_10)
.L_10:
        /*000c*/ 	.word	0x00000000
        /*0010*/ 	.short	0x0002
        /*0012*/ 	.short	0x0010
        /*0014*/ 	.byte	0x00, 0xf0, 0x11, 0x00


	//----- nvinfo : EIATTR_KPARAM_INFO
	.align		4
.L_11:
        /*0018*/ 	.byte	0x04, 0x17
        /*001a*/ 	.short	(.L_13 - .L_12)
.L_12:
        /*001c*/ 	.word	0x00000000
        /*0020*/ 	.short	0x0001
        /*0022*/ 	.short	0x0008
        /*0024*/ 	.byte	0x00, 0xf4, 0x21, 0x00


	//----- nvinfo : EIATTR_KPARAM_INFO
	.align		4
.L_13:
        /*0028*/ 	.byte	0x04, 0x17
        /*002a*/ 	.short	(.L_15 - .L_14)
.L_14:
        /*002c*/ 	.word	0x00000000
        /*0030*/ 	.short	0x0000
        /*0032*/ 	.short	0x0000
        /*0034*/ 	.byte	0x00, 0xf4, 0x21, 0x00


	//----- nvinfo : EIATTR_SPARSE_MMA_MASK
	.align		4
.L_15:
        /*0038*/ 	.byte	0x03, 0x50
        /*003a*/ 	.short	0x0000


	//----- nvinfo : EIATTR_MAXREG_COUNT
	.align		4
        /*003c*/ 	.byte	0x03, 0x1b
        /*003e*/ 	.short	0x00ff


	//----- nvinfo : EIATTR_EXIT_INSTR_OFFSETS
	.align		4
        /*0040*/ 	.byte	0x04, 0x1c
        /*0042*/ 	.short	(.L_17 - .L_16)


	//   ....[0]....
.L_16:
        /*0044*/ 	.word	0x00000300


	//----- nvinfo : EIATTR_REQNTID
	.align		4
.L_17:
        /*0048*/ 	.byte	0x04, 0x10
        /*004a*/ 	.short	(.L_19 - .L_18)
.L_18:
        /*004c*/ 	.word	0x00000080
        /*0050*/ 	.word	0x00000001
        /*0054*/ 	.word	0x00000001


	//----- nvinfo : EIATTR_CBANK_PARAM_SIZE
	.align		4
.L_19:
        /*0058*/ 	.byte	0x03, 0x19
        /*005a*/ 	.short	0x0014


	//----- nvinfo : EIATTR_PARAM_CBANK
	.align		4
        /*005c*/ 	.byte	0x04, 0x0a
        /*005e*/ 	.short	(.L_21 - .L_20)
	.align		4
.L_20:
        /*0060*/ 	.word	index@(.nv.constant0.triton_poi_fused_convolution_sigmoid_22)
        /*0064*/ 	.short	0x0210
        /*0066*/ 	.short	0x0014


	//----- nvinfo : EIATTR_SW_WAR
	.align		4
.L_21:
        /*0068*/ 	.byte	0x04, 0x36
        /*006a*/ 	.short	(.L_23 - .L_22)
.L_22:
        /*006c*/ 	.word	0x00000008
.L_23:


//--------------------- .nv.callgraph             --------------------------
	.section	.nv.callgraph,"",@"SHT_CUDA_CALLGRAPH"
	.align	4
	.sectionentsize	8
	.align		4
        /*0000*/ 	.word	0x00000000
	.align		4
        /*0004*/ 	.word	0xffffffff
	.align		4
        /*0008*/ 	.word	0x00000000
	.align		4
        /*000c*/ 	.word	0xfffffffe
	.align		4
        /*0010*/ 	.word	0x00000000
	.align		4
        /*0014*/ 	.word	0xfffffffd
	.align		4
        /*0018*/ 	.word	0x00000000
	.align		4
        /*001c*/ 	.word	0xfffffffc


//--------------------- .text.triton_poi_fused_convolution_sigmoid_22 --------------------------
	.section	.text.triton_poi_fused_convolution_sigmoid_22,"ax",@progbits
	.align	128
        .global         triton_poi_fused_convolution_sigmoid_22
        .type           triton_poi_fused_convolution_sigmoid_22,@function
        .size           triton_poi_fused_convolution_sigmoid_22,(.L_x_1 - triton_poi_fused_convolution_sigmoid_22)
        .other          triton_poi_fused_convolution_sigmoid_22,@"STO_CUDA_ENTRY STV_DEFAULT"
triton_poi_fused_convolution_sigmoid_22:
.text.triton_poi_fused_convolution_sigmoid_22:
[----:B------:R-:W-:Y:S01]  /*0000*/  LDC R1, c[0x0][0x28] ;  /* 0x00000a00ff017b82 */ /* 0x000fe20000000800 */
[----:B------:R-:W1:Y:S07]  /*0010*/  S2R R0, SR_TID.X ;  /* 0x0000000000007919 */ /* 0x000e6e0000002100 */
[----:B------:R-:W2:Y:S01]  /*0020*/  LDC.64 R4, c[0x0][0x218] ;  /* 0x00008600ff047b82 */ /* 0x000ea20000000a00 */
[----:B------:R-:W-:Y:S01]  /*0030*/  ULDC.64 UR4, c[0x0][0x208] ;  /* 0x0000820000047ab9 */ /* 0x000fe20000000a00 */
[----:B------:R-:W3:Y:S06]  /*0040*/  S2R R7, SR_CTAID.X ;  /* 0x0000000000077919 */ /* 0x000eec0000002500 */
[----:B------:R-:W4:Y:S01]  /*0050*/  LDC.64 R2, c[0x0][0x210] ;  /* 0x00008400ff027b82 */ /* 0x000f220000000a00 */
[----:B-1----:R-:W-:-:S02]  /*0060*/  SHF.L.U32 R0, R0, 0x1, RZ ;  /* 0x0000000100007819 */ /* 0x002fc400000006ff */
[----:B---3--:R-:W-:Y:S02]  /*0070*/  SHF.R.S32.HI R6, RZ, 0x17, R7 ;  /* 0x00000017ff067819 */ /* 0x008fe40000011407 */
[----:B------:R-:W-:Y:S02]  /*0080*/  LOP3.LUT R0, R0, 0xfe, RZ, 0xc0, !PT ;  /* 0x000000fe00007812 */ /* 0x000fe400078ec0ff */
[----:B------:R-:W-:Y:S02]  /*0090*/  SGXT R6, R6, 0x1 ;  /* 0x000000010606781a */ /* 0x000fe40000000200 */
[----:B------:R-:W-:-:S04]  /*00a0*/  LEA R7, R7, R0, 0x8 ;  /* 0x0000000007077211 */ /* 0x000fc800078e40ff */
[----:B------:R-:W-:Y:S01]  /*00b0*/  LEA.HI R6, R6, R7, RZ, 0x8 ;  /* 0x0000000706067211 */ /* 0x000fe200078f40ff */
[----:B----4-:R-:W-:-:S03]  /*00c0*/  IMAD.WIDE R2, R7, 0x4, R2 ;  /* 0x0000000407027825 */ /* 0x010fc600078e0202 */
[----:B------:R-:W-:-:S04]  /*00d0*/  SHF.R.S32.HI R6, RZ, 0x8, R6 ;  /* 0x00000008ff067819 */ /* 0x000fc80000011406 */
[----:B------:R-:W-:-:S04]  /*00e0*/  LEA.HI R0, R6, R6, RZ, 0x2 ;  /* 0x0000000606007211 */ /* 0x000fc800078f10ff */
[----:B------:R-:W-:-:S04]  /*00f0*/  LOP3.LUT R9, R0, 0xfffffffc, RZ, 0xc0, !PT ;  /* 0xfffffffc00097812 */ /* 0x000fc800078ec0ff */
[----:B------:R-:W-:Y:S02]  /*0100*/  IADD3 R9, R6, -R9, RZ ;  /* 0x8000000906097210 */ /* 0x000fe40007ffe0ff */
[----:B------:R-:W3:Y:S03]  /*0110*/  LDG.E.64 R6, desc[UR4][R2.64] ;  /* 0x0000000402067981 */ /* 0x000ee6000c1e1b00 */
[----:B--2---:R-:W-:-:S06]  /*0120*/  IMAD.WIDE R4, R9, 0x4, R4 ;  /* 0x0000000409047825 */ /* 0x004fcc00078e0204 */
[----:B------:R-:W3:Y:S02]  /*0130*/  LDG.E.EL R4, desc[UR4][R4.64] ;  /* 0x0000000404047981 */ /* 0x000ee4000c2e1900 */
[--C-:B---3--:R-:W-:Y:S01]  /*0140*/  FADD R6, R6, R4.reuse ;  /* 0x0000000406067221 */ /* 0x108fe20000000000 */
[----:B------:R-:W-:-:S03]  /*0150*/  FADD R7, R7, R4 ;  /* 0x0000000407077221 */ /* 0x000fc60000000000 */
[----:B------:R-:W-:Y:S01]  /*0160*/  FADD R6, RZ, -R6 ;  /* 0x80000006ff067221 */ /* 0x000fe20000000000 */
[----:B------:R-:W-:-:S03]  /*0170*/  FADD R7, RZ, -R7 ;  /* 0x80000007ff077221 */ /* 0x000fc60000000000 */
[----:B------:R-:W-:Y:S01]  /*0180*/  FMUL R6, R6, 1.4426950216293334961 ;  /* 0x3fb8aa3b06067820 */ /* 0x000fe20000400000 */
[----:B------:R-:W-:-:S04]  /*0190*/  FMUL R7, R7, 1.4426950216293334961 ;  /* 0x3fb8aa3b07077820 */ /* 0x000fc80000400000 */
[----:B------:R-:W-:Y:S02]  /*01a0*/  FSETP.GEU.AND P0, PT, R6, -126, PT ;  /* 0xc2fc00000600780b */ /* 0x000fe40003f0e000 */
[----:B------:R-:W-:-:S11]  /*01b0*/  FSETP.GEU.AND P1, PT, R7, -126, PT ;  /* 0xc2fc00000700780b */ /* 0x000fd60003f2e000 */
[----:B------:R-:W-:Y:S02]  /*01c0*/  @!P0 FMUL R6, R6, 0.5 ;  /* 0x3f00000006068820 */ /* 0x000fe40000400000 */
[----:B------:R-:W-:Y:S02]  /*01d0*/  @!P1 FMUL R7, R7, 0.5 ;  /* 0x3f00000007079820 */ /* 0x000fe40000400000 */
[----:B------:R-:W1:Y:S08]  /*01e0*/  MUFU.EX2 R0, R6 ;  /* 0x0000000600007308 */ /* 0x000e700000000800 */
[----:B------:R-:W2:Y:S01]  /*01f0*/  MUFU.EX2 R4, R7 ;  /* 0x0000000700047308 */ /* 0x000ea20000000800 */
[----:B-1----:R-:W-:-:S04]  /*0200*/  @!P0 FMUL R0, R0, R0 ;  /* 0x0000000000008220 */ /* 0x002fc80000400000 */
[----:B------:R-:W-:Y:S01]  /*0210*/  FADD R0, R0, 1 ;  /* 0x3f80000000007421 */ /* 0x000fe20000000000 */
[----:B--2---:R-:W-:-:S04]  /*0220*/  @!P1 FMUL R4, R4, R4 ;  /* 0x0000000404049220 */ /* 0x004fc80000400000 */
[----:B------:R-:W-:Y:S01]  /*0230*/  FADD R4, R4, 1 ;  /* 0x3f80000004047421 */ /* 0x000fe20000000000 */
[----:B------:R-:W-:-:S04]  /*0240*/  FSETP.GT.AND P0, PT, R0, 8.50705917302346158658e+37, PT ;  /* 0x7e8000000000780b */ /* 0x000fc80003f04000 */
[----:B------:R-:W-:Y:S01]  /*0250*/  FSETP.GT.AND P1, PT, R4, 8.50705917302346158658e+37, PT ;  /* 0x7e8000000400780b */ /* 0x000fe20003f24000 */
[----:B------:R-:W-:-:S08]  /*0260*/  HFMA2.MMA R7, -RZ, RZ, 1.625, 0 ;  /* 0x3e800000ff077435 */ /* 0x000fd000000001ff */
[----:B------:R-:W-:-:S04]  /*0270*/  @P0 FMUL R0, R0, 0.25 ;  /* 0x3e80000000000820 */ /* 0x000fc80000400000 */
[----:B------:R-:W-:Y:S02]  /*0280*/  @P1 FMUL R4, R4, 0.25 ;  /* 0x3e80000004041820 */ /* 0x000fe40000400000 */
[----:B------:R-:W1:Y:S08]  /*0290*/  MUFU.RCP R0, R0 ;  /* 0x0000000000007308 */ /* 0x000e700000001000 */
[----:B------:R-:W2:Y:S01]  /*02a0*/  MUFU.RCP R4, R4 ;  /* 0x0000000400047308 */ /* 0x000ea20000001000 */
[----:B------:R-:W-:-:S02]  /*02b0*/  FSEL R5, R7, 1, P0 ;  /* 0x3f80000007057808 */ /* 0x000fc40000000000 */
[----:B------:R-:W-:-:S03]  /*02c0*/  FSEL R7, R7, 1, P1 ;  /* 0x3f80000007077808 */ /* 0x000fc60000800000 */
[----:B-1----:R-:W-:Y:S02]  /*02d0*/  FMUL R6, R0, R5 ;  /* 0x0000000500067220 */ /* 0x002fe40000400000 */
[----:B--2---:R-:W-:-:S05]  /*02e0*/  FMUL R7, R4, R7 ;  /* 0x0000000704077220 */ /* 0x004fca0000400000 */
[----:B------:R-:W-:Y:S01]  /*02f0*/  STG.E.64 desc[UR4][R2.64], R6 ;  /* 0x0000000602007986 */ /* 0x000fe2000c101b04 */
[----:B------:R-:W-:Y:S05]  /*0300*/  EXIT ;  /* 0x000000000000794d */ /* 0x000fea0003800000 */
.L_x_0:
[----:B------:R-:W-:-:S00]  /*0310*/  BRA `(.L_x_0) ;  /* 0xfffffffc00fc7947 */ /* 0x000fc0000383ffff */
[----:B------:R-:W-:-:S00]  /*0320*/  NOP ;  /* 0x0000000000007918 */ /* 0x000fc00000000000 */
        /* <DEDUP_REMOVED lines=13> */
.L_x_1:


//--------------------- .nv.constant0.triton_poi_fused_convolution_sigmoid_22 --------------------------
	.section	.nv.constant0.triton_poi_fused_convolution_sigmoid_22,"a",@progbits
	.sectionflags	@""
	.align	4
.nv.constant0.triton_poi_fused_convolution_sigmoid_22:
	.zero		548
